//
// Generated by NVIDIA NVVM Compiler
//
// Compiler Build ID: CL-36424714
// Cuda compilation tools, release 13.0, V13.0.88
// Based on NVVM 20.0.0
//

.version 9.0
.target sm_100
.address_size 64

	// .globl	_Z16countPathsKernelPcPyS0_iiii

.visible .entry _Z16countPathsKernelPcPyS0_iiii(
	.param .u64 .ptr .align 1 _Z16countPathsKernelPcPyS0_iiii_param_0,
	.param .u64 .ptr .align 1 _Z16countPathsKernelPcPyS0_iiii_param_1,
	.param .u64 .ptr .align 1 _Z16countPathsKernelPcPyS0_iiii_param_2,
	.param .u32 _Z16countPathsKernelPcPyS0_iiii_param_3,
	.param .u32 _Z16countPathsKernelPcPyS0_iiii_param_4,
	.param .u32 _Z16countPathsKernelPcPyS0_iiii_param_5,
	.param .u32 _Z16countPathsKernelPcPyS0_iiii_param_6
)
{
	.reg .pred 	%p<28>;
	.reg .b16 	%rs<8>;
	.reg .b32 	%r<52>;
	.reg .b64 	%rd<113>;

	ld.param.u64 	%rd40, [_Z16countPathsKernelPcPyS0_iiii_param_0];
	ld.param.u64 	%rd38, [_Z16countPathsKernelPcPyS0_iiii_param_1];
	ld.param.u32 	%r13, [_Z16countPathsKernelPcPyS0_iiii_param_3];
	ld.param.u32 	%r14, [_Z16countPathsKernelPcPyS0_iiii_param_4];
	ld.param.u32 	%r15, [_Z16countPathsKernelPcPyS0_iiii_param_5];
	ld.param.u32 	%r16, [_Z16countPathsKernelPcPyS0_iiii_param_6];
	cvta.to.global.u64 	%rd1, %rd40;
	mov.u32 	%r17, %ctaid.x;
	mov.u32 	%r18, %ntid.x;
	mov.u32 	%r19, %tid.x;
	mad.lo.s32 	%r1, %r17, %r18, %r19;
	setp.ge.s32 	%p1, %r1, %r14;
	@%p1 bra 	$L__BB0_6;
	cvta.to.global.u64 	%rd41, %rd38;
	mul.lo.s32 	%r20, %r13, %r1;
	mul.lo.s32 	%r21, %r20, %r14;
	mul.wide.s32 	%rd42, %r21, 8;
	add.s64 	%rd2, %rd41, %rd42;
	add.s32 	%r22, %r13, -1;
	mad.lo.s32 	%r23, %r22, %r14, %r1;
	mul.wide.s32 	%rd43, %r23, 8;
	add.s64 	%rd44, %rd2, %rd43;
	mov.b64 	%rd45, 1;
	st.global.u64 	[%rd44], %rd45;
	setp.lt.s32 	%p2, %r13, 2;
	setp.lt.s32 	%p3, %r14, 1;
	or.pred  	%p4, %p2, %p3;
	@%p4 bra 	$L__BB0_5;
	and.b32  	%r2, %r14, 3;
	and.b32  	%r3, %r14, 2147483644;
	mov.u32 	%r49, %r13;
$L__BB0_3:
	mov.u32 	%r4, %r49;
	add.s32 	%r49, %r4, -1;
	setp.lt.s32 	%p5, %r49, %r13;
	mul.lo.s32 	%r6, %r49, %r14;
	sub.s32 	%r7, %r6, %r14;
	@%p5 bra 	$L__BB0_7;
$L__BB0_4:
	add.s32 	%r47, %r4, -2;
	setp.gt.s32 	%p27, %r47, 0;
	@%p27 bra 	$L__BB0_3;
$L__BB0_5:
	ld.param.u64 	%rd103, [_Z16countPathsKernelPcPyS0_iiii_param_2];
	mad.lo.s32 	%r48, %r15, %r14, %r16;
	mul.wide.s32 	%rd97, %r48, 8;
	add.s64 	%rd98, %rd2, %rd97;
	ld.global.u64 	%rd99, [%rd98];
	cvta.to.global.u64 	%rd100, %rd103;
	mul.wide.s32 	%rd101, %r1, 8;
	add.s64 	%rd102, %rd100, %rd101;
	st.global.u64 	[%rd102], %rd99;
$L__BB0_6:
	ret;
$L__BB0_7:
	setp.lt.u32 	%p6, %r14, 4;
	mov.b32 	%r51, 0;
	@%p6 bra 	$L__BB0_32;
	mov.b32 	%r50, 0;
$L__BB0_9:
	add.s32 	%r9, %r50, %r6;
	cvt.s64.s32 	%rd46, %r9;
	add.s64 	%rd47, %rd1, %rd46;
	ld.global.u8 	%rs1, [%rd47];
	setp.eq.s16 	%p7, %rs1, 94;
	cvt.s64.s32 	%rd48, %r6;
	cvt.s64.s32 	%rd3, %r50;
	add.s64 	%rd4, %rd3, %rd48;
	shl.b64 	%rd49, %rd4, 3;
	add.s64 	%rd5, %rd2, %rd49;
	mul.wide.s32 	%rd50, %r9, 8;
	add.s64 	%rd6, %rd2, %rd50;
	@%p7 bra 	$L__BB0_11;
	cvt.u32.u64 	%r26, %rd3;
	ld.global.u64 	%rd51, [%rd6];
	add.s32 	%r27, %r26, %r7;
	mul.wide.s32 	%rd52, %r27, 8;
	add.s64 	%rd53, %rd2, %rd52;
	st.global.u64 	[%rd53], %rd51;
	bra.uni 	$L__BB0_16;
$L__BB0_11:
	cvt.u32.u64 	%r28, %rd3;
	setp.eq.s32 	%p8, %r28, 0;
	mov.b64 	%rd104, 0;
	@%p8 bra 	$L__BB0_13;
	add.s32 	%r29, %r9, -1;
	mul.wide.s32 	%rd55, %r29, 8;
	add.s64 	%rd56, %rd2, %rd55;
	ld.global.u64 	%rd104, [%rd56];
$L__BB0_13:
	add.s32 	%r31, %r28, 1;
	setp.ge.s32 	%p9, %r31, %r14;
	mov.b64 	%rd105, 0;
	@%p9 bra 	$L__BB0_15;
	ld.global.u64 	%rd105, [%rd5+8];
$L__BB0_15:
	add.s64 	%rd58, %rd105, %rd104;
	add.s32 	%r33, %r28, %r7;
	mul.wide.s32 	%rd59, %r33, 8;
	add.s64 	%rd60, %rd2, %rd59;
	st.global.u64 	[%rd60], %rd58;
$L__BB0_16:
	add.s64 	%rd11, %rd1, %rd4;
	ld.global.u8 	%rs2, [%rd11+1];
	setp.eq.s16 	%p10, %rs2, 94;
	cvt.s64.s32 	%rd61, %r7;
	add.s64 	%rd62, %rd3, %rd61;
	shl.b64 	%rd63, %rd62, 3;
	add.s64 	%rd12, %rd2, %rd63;
	@%p10 bra 	$L__BB0_18;
	ld.global.u64 	%rd64, [%rd5+8];
	st.global.u64 	[%rd12+8], %rd64;
	bra.uni 	$L__BB0_21;
$L__BB0_18:
	cvt.u32.u64 	%r34, %rd3;
	ld.global.u64 	%rd13, [%rd6];
	add.s32 	%r35, %r34, 2;
	setp.ge.s32 	%p11, %r35, %r14;
	mov.b64 	%rd106, 0;
	@%p11 bra 	$L__BB0_20;
	ld.global.u64 	%rd106, [%rd5+16];
$L__BB0_20:
	add.s64 	%rd66, %rd106, %rd13;
	st.global.u64 	[%rd12+8], %rd66;
$L__BB0_21:
	ld.global.u8 	%rs3, [%rd11+2];
	setp.eq.s16 	%p12, %rs3, 94;
	@%p12 bra 	$L__BB0_23;
	ld.global.u64 	%rd67, [%rd5+16];
	st.global.u64 	[%rd12+16], %rd67;
	bra.uni 	$L__BB0_26;
$L__BB0_23:
	cvt.u32.u64 	%r36, %rd3;
	ld.global.u64 	%rd16, [%rd6+8];
	add.s32 	%r37, %r36, 3;
	setp.ge.s32 	%p13, %r37, %r14;
	mov.b64 	%rd107, 0;
	@%p13 bra 	$L__BB0_25;
	ld.global.u64 	%rd107, [%rd5+24];
$L__BB0_25:
	add.s64 	%rd69, %rd107, %rd16;
	st.global.u64 	[%rd12+16], %rd69;
$L__BB0_26:
	ld.global.u8 	%rs4, [%rd11+3];
	setp.eq.s16 	%p14, %rs4, 94;
	@%p14 bra 	$L__BB0_28;
	ld.global.u64 	%rd70, [%rd5+24];
	st.global.u64 	[%rd12+24], %rd70;
	bra.uni 	$L__BB0_31;
$L__BB0_28:
	cvt.u32.u64 	%r38, %rd3;
	ld.global.u64 	%rd19, [%rd6+16];
	add.s32 	%r39, %r38, 4;
	setp.ge.s32 	%p15, %r39, %r14;
	mov.b64 	%rd108, 0;
	@%p15 bra 	$L__BB0_30;
	ld.global.u64 	%rd108, [%rd5+32];
$L__BB0_30:
	add.s64 	%rd72, %rd108, %rd19;
	st.global.u64 	[%rd12+24], %rd72;
$L__BB0_31:
	cvt.u32.u64 	%r40, %rd3;
	add.s32 	%r50, %r40, 4;
	setp.ne.s32 	%p16, %r50, %r3;
	mov.u32 	%r51, %r3;
	@%p16 bra 	$L__BB0_9;
$L__BB0_32:
	setp.eq.s32 	%p17, %r2, 0;
	@%p17 bra 	$L__BB0_4;
	add.s32 	%r12, %r51, %r6;
	cvt.s64.s32 	%rd73, %r12;
	add.s64 	%rd74, %rd1, %rd73;
	ld.global.u8 	%rs5, [%rd74];
	setp.eq.s16 	%p18, %rs5, 94;
	cvt.s64.s32 	%rd75, %r6;
	cvt.u64.u32 	%rd22, %r51;
	add.s64 	%rd23, %rd22, %rd75;
	shl.b64 	%rd76, %rd23, 3;
	add.s64 	%rd24, %rd2, %rd76;
	mul.wide.s32 	%rd77, %r12, 8;
	add.s64 	%rd25, %rd2, %rd77;
	@%p18 bra 	$L__BB0_35;
	ld.global.u64 	%rd78, [%rd25];
	add.s32 	%r41, %r51, %r7;
	mul.wide.s32 	%rd79, %r41, 8;
	add.s64 	%rd80, %rd2, %rd79;
	st.global.u64 	[%rd80], %rd78;
	bra.uni 	$L__BB0_40;
$L__BB0_35:
	setp.eq.s32 	%p19, %r51, 0;
	mov.b64 	%rd109, 0;
	@%p19 bra 	$L__BB0_37;
	add.s32 	%r42, %r12, -1;
	mul.wide.s32 	%rd82, %r42, 8;
	add.s64 	%rd83, %rd2, %rd82;
	ld.global.u64 	%rd109, [%rd83];
$L__BB0_37:
	add.s32 	%r43, %r51, 1;
	setp.ge.s32 	%p20, %r43, %r14;
	mov.b64 	%rd110, 0;
	@%p20 bra 	$L__BB0_39;
	ld.global.u64 	%rd110, [%rd24+8];
$L__BB0_39:
	add.s64 	%rd85, %rd110, %rd109;
	add.s32 	%r44, %r51, %r7;
	mul.wide.s32 	%rd86, %r44, 8;
	add.s64 	%rd87, %rd2, %rd86;
	st.global.u64 	[%rd87], %rd85;
$L__BB0_40:
	setp.eq.s32 	%p21, %r2, 1;
	@%p21 bra 	$L__BB0_4;
	add.s64 	%rd30, %rd1, %rd23;
	ld.global.u8 	%rs6, [%rd30+1];
	setp.eq.s16 	%p22, %rs6, 94;
	cvt.s64.s32 	%rd88, %r7;
	add.s64 	%rd89, %rd22, %rd88;
	shl.b64 	%rd90, %rd89, 3;
	add.s64 	%rd31, %rd2, %rd90;
	@%p22 bra 	$L__BB0_43;
	ld.global.u64 	%rd91, [%rd24+8];
	st.global.u64 	[%rd31+8], %rd91;
	bra.uni 	$L__BB0_46;
$L__BB0_43:
	ld.global.u64 	%rd32, [%rd25];
	add.s32 	%r45, %r51, 2;
	setp.ge.s32 	%p23, %r45, %r14;
	mov.b64 	%rd111, 0;
	@%p23 bra 	$L__BB0_45;
	ld.global.u64 	%rd111, [%rd24+16];
$L__BB0_45:
	add.s64 	%rd93, %rd111, %rd32;
	st.global.u64 	[%rd31+8], %rd93;
$L__BB0_46:
	setp.eq.s32 	%p24, %r2, 2;
	@%p24 bra 	$L__BB0_4;
	ld.global.u8 	%rs7, [%rd30+2];
	setp.eq.s16 	%p25, %rs7, 94;
	@%p25 bra 	$L__BB0_49;
	ld.global.u64 	%rd94, [%rd24+16];
	st.global.u64 	[%rd31+16], %rd94;
	bra.uni 	$L__BB0_4;
$L__BB0_49:
	ld.global.u64 	%rd35, [%rd25+8];
	add.s32 	%r46, %r51, 3;
	setp.ge.s32 	%p26, %r46, %r14;
	mov.b64 	%rd112, 0;
	@%p26 bra 	$L__BB0_51;
	ld.global.u64 	%rd112, [%rd24+24];
$L__BB0_51:
	add.s64 	%rd96, %rd112, %rd35;
	st.global.u64 	[%rd31+16], %rd96;
	bra.uni 	$L__BB0_4;

}


// ===== COMPILED SASS (sm_100) =====

	.target	sm_100

	.elftype	@"ET_EXEC"


//--------------------- .note.nv.tkinfo           --------------------------
	.section	.note.nv.tkinfo,"",@"SHT_NOTE"
	.sectionflags	@"SHF_NOTE_NV_TKINFO"
	.tkinfo
        /*0018*/ 	.word	0x00000002
        /*0030*/ 	.string	""
        /*0030*/ 	.string	"ptxas"
        /*0030*/ 	.string	"Cuda compilation tools, release 13.0, V13.0.88"
        /*0030*/ 	.string	"Build cuda_13.0.r13.0/compiler.36424714_0"
        /*0030*/ 	.string	"-arch sm_100 -m 64 "



//--------------------- .note.nv.cuinfo           --------------------------
	.section	.note.nv.cuinfo,"",@"SHT_NOTE"
	.sectionflags	@"SHF_NOTE_NV_CUINFO"
        /*0018*/ 	.short	0x0002
        /*001a*/ 	.short	0x0064
        /*001c*/ 	.short	0x0082
	.zero		2


//--------------------- .nv.info                  --------------------------
	.section	.nv.info,"",@"SHT_CUDA_INFO"
	.align	4


	//----- nvinfo : EIATTR_REGCOUNT
	.align		4
        /*0000*/ 	.byte	0x04, 0x2f
        /*0002*/ 	.short	(.L_1 - .L_0)
	.align		4
.L_0:
        /*0004*/ 	.word	index@(_Z16countPathsKernelPcPyS0_iiii)
        /*0008*/ 	.word	0x0000001c


	//----- nvinfo : EIATTR_FRAME_SIZE
	.align		4
.L_1:
        /*000c*/ 	.byte	0x04, 0x11
        /*000e*/ 	.short	(.L_3 - .L_2)
	.align		4
.L_2:
        /*0010*/ 	.word	index@(_Z16countPathsKernelPcPyS0_iiii)
        /*0014*/ 	.word	0x00000000


	//----- nvinfo : EIATTR_MIN_STACK_SIZE
	.align		4
.L_3:
        /*0018*/ 	.byte	0x04, 0x12
        /*001a*/ 	.short	(.L_5 - .L_4)
	.align		4
.L_4:
        /*001c*/ 	.word	index@(_Z16countPathsKernelPcPyS0_iiii)
        /*0020*/ 	.word	0x00000000
.L_5:


//--------------------- .nv.compat                --------------------------
	.section	.nv.compat,"",@"SHT_CUDA_COMPAT_INFO"
	.align	4
        /*0000*/ 	.byte	0x02, 0x09, 0x00, 0x00, 0x02, 0x02, 0x01, 0x00, 0x02, 0x05, 0x05, 0x00, 0x03, 0x07, 0x01, 0x01
        /*0010*/ 	.byte	0x02, 0x03, 0x00, 0x00, 0x02, 0x06, 0x01, 0x00, 0x04, 0x0b, 0x08, 0x00, 0x09, 0x00, 0x00, 0x00
        /*0020*/ 	.byte	0x00, 0x00, 0x00, 0x00


//--------------------- .nv.info._Z16countPathsKernelPcPyS0_iiii --------------------------
	.section	.nv.info._Z16countPathsKernelPcPyS0_iiii,"",@"SHT_CUDA_INFO"
	.sectionflags	@""
	.align	4


	//----- nvinfo : EIATTR_CUDA_API_VERSION
	.align		4
        /*0000*/ 	.byte	0x04, 0x37
        /*0002*/ 	.short	(.L_7 - .L_6)
.L_6:
        /*0004*/ 	.word	0x00000082


	//----- nvinfo : EIATTR_KPARAM_INFO
	.align		4
.L_7:
        /*0008*/ 	.byte	0x04, 0x17
        /*000a*/ 	.short	(.L_9 - .L_8)
.L_8:
        /*000c*/ 	.word	0x00000000
        /*0010*/ 	.short	0x0006
        /*0012*/ 	.short	0x0024
        /*0014*/ 	.byte	0x00, 0xf0, 0x11, 0x00


	//----- nvinfo : EIATTR_KPARAM_INFO
	.align		4
.L_9:
        /*0018*/ 	.byte	0x04, 0x17
        /*001a*/ 	.short	(.L_11 - .L_10)
.L_10:
        /*001c*/ 	.word	0x00000000
        /*0020*/ 	.short	0x0005
        /*0022*/ 	.short	0x0020
        /*0024*/ 	.byte	0x00, 0xf0, 0x11, 0x00


	//----- nvinfo : EIATTR_KPARAM_INFO
	.align		4
.L_11:
        /*0028*/ 	.byte	0x04, 0x17
        /*002a*/ 	.short	(.L_13 - .L_12)
.L_12:
        /*002c*/ 	.word	0x00000000
        /*0030*/ 	.short	0x0004
        /*0032*/ 	.short	0x001c
        /*0034*/ 	.byte	0x00, 0xf0, 0x11, 0x00


	//----- nvinfo : EIATTR_KPARAM_INFO
	.align		4
.L_13:
        /*0038*/ 	.byte	0x04, 0x17
        /*003a*/ 	.short	(.L_15 - .L_14)
.L_14:
        /*003c*/ 	.word	0x00000000
        /*0040*/ 	.short	0x0003
        /*0042*/ 	.short	0x0018
        /*0044*/ 	.byte	0x00, 0xf0, 0x11, 0x00


	//----- nvinfo : EIATTR_KPARAM_INFO
	.align		4
.L_15:
        /*0048*/ 	.byte	0x04, 0x17
        /*004a*/ 	.short	(.L_17 - .L_16)
.L_16:
        /*004c*/ 	.word	0x00000000
        /*0050*/ 	.short	0x0002
        /*0052*/ 	.short	0x0010
        /*0054*/ 	.byte	0x00, 0xf5, 0x21, 0x00


	//----- nvinfo : EIATTR_KPARAM_INFO
	.align		4
.L_17:
        /*0058*/ 	.byte	0x04, 0x17
        /*005a*/ 	.short	(.L_19 - .L_18)
.L_18:
        /*005c*/ 	.word	0x00000000
        /*0060*/ 	.short	0x0001
        /*0062*/ 	.short	0x0008
        /*0064*/ 	.byte	0x00, 0xf5, 0x21, 0x00


	//----- nvinfo : EIATTR_KPARAM_INFO
	.align		4
.L_19:
        /*0068*/ 	.byte	0x04, 0x17
        /*006a*/ 	.short	(.L_21 - .L_20)
.L_20:
        /*006c*/ 	.word	0x00000000
        /*0070*/ 	.short	0x0000
        /*0072*/ 	.short	0x0000
        /*0074*/ 	.byte	0x00, 0xf5, 0x21, 0x00


	//----- nvinfo : EIATTR_SPARSE_MMA_MASK
	.align		4
.L_21:
        /*0078*/ 	.byte	0x03, 0x50
        /*007a*/ 	.short	0x0000


	//----- nvinfo : EIATTR_MAXREG_COUNT
	.align		4
        /*007c*/ 	.byte	0x03, 0x1b
        /*007e*/ 	.short	0x00ff


	//----- nvinfo : EIATTR_MERCURY_ISA_VERSION
	.align		4
        /*0080*/ 	.byte	0x03, 0x5f
        /*0082*/ 	.short	0x0101


	//----- nvinfo : EIATTR_VRC_CTA_INIT_COUNT
	.align		4
        /*0084*/ 	.byte	0x02, 0x4a
	.zero		1
	.zero		1


	//----- nvinfo : EIATTR_EXIT_INSTR_OFFSETS
	.align		4
        /*0088*/ 	.byte	0x04, 0x1c
        /*008a*/ 	.short	(.L_23 - .L_22)


	//   ....[0]....
.L_22:
        /*008c*/ 	.word	0x00000070


	//   ....[1]....
        /*0090*/ 	.word	0x00000cd0


	//----- nvinfo : EIATTR_CBANK_PARAM_SIZE
	.align		4
.L_23:
        /*0094*/ 	.byte	0x03, 0x19
        /*0096*/ 	.short	0x0028


	//----- nvinfo : EIATTR_PARAM_CBANK
	.align		4
        /*0098*/ 	.byte	0x04, 0x0a
        /*009a*/ 	.short	(.L_25 - .L_24)
	.align		4
.L_24:
        /*009c*/ 	.word	index@(.nv.constant0._Z16countPathsKernelPcPyS0_iiii)
        /*00a0*/ 	.short	0x0380
        /*00a2*/ 	.short	0x0028


	//----- nvinfo : EIATTR_SW_WAR
	.align		4
.L_25:
        /*00a4*/ 	.byte	0x04, 0x36
        /*00a6*/ 	.short	(.L_27 - .L_26)
.L_26:
        /*00a8*/ 	.word	0x00000008
.L_27:


//--------------------- .nv.callgraph             --------------------------
	.section	.nv.callgraph,"",@"SHT_CUDA_CALLGRAPH"
	.align	4
	.sectionentsize	8
	.align		4
        /*0000*/ 	.word	0x00000000
	.align		4
        /*0004*/ 	.word	0xffffffff
	.align		4
        /*0008*/ 	.word	0x00000000
	.align		4
        /*000c*/ 	.word	0xfffffffe
	.align		4
        /*0010*/ 	.word	0x00000000
	.align		4
        /*0014*/ 	.word	0xfffffffd
	.align		4
        /*0018*/ 	.word	0x00000000
	.align		4
        /*001c*/ 	.word	0xfffffffc


//--------------------- .text._Z16countPathsKernelPcPyS0_iiii --------------------------
	.section	.text._Z16countPathsKernelPcPyS0_iiii,"ax",@progbits
	.align	128
        .global         _Z16countPathsKernelPcPyS0_iiii
        .type           _Z16countPathsKernelPcPyS0_iiii,@function
        .size           _Z16countPathsKernelPcPyS0_iiii,(.L_x_15 - _Z16countPathsKernelPcPyS0_iiii)
        .other          _Z16countPathsKernelPcPyS0_iiii,@"STO_CUDA_ENTRY STV_DEFAULT"
_Z16countPathsKernelPcPyS0_iiii:
.text._Z16countPathsKernelPcPyS0_iiii:
[----:B------:R-:W-:Y:S01]  /*0000*/  LDC R1, c[0x0][0x37c] ;  /* 0x0000df00ff017b82 */ /* 0x000fe20000000800 */
[----:B------:R-:W0:Y:S07]  /*0010*/  S2R R3, SR_TID.X ;  /* 0x0000000000037919 */ /* 0x000e2e0000002100 */
[----:B------:R-:W0:Y:S08]  /*0020*/  S2UR UR4, SR_CTAID.X ;  /* 0x00000000000479c3 */ /* 0x000e300000002500 */
[----:B------:R-:W0:Y:S08]  /*0030*/  LDC R0, c[0x0][0x360] ;  /* 0x0000d800ff007b82 */ /* 0x000e300000000800 */
[----:B------:R-:W1:Y:S01]  /*0040*/  LDC R7, c[0x0][0x39c] ;  /* 0x0000e700ff077b82 */ /* 0x000e620000000800 */
[----:B0-----:R-:W-:-:S05]  /*0050*/  IMAD R0, R0, UR4, R3 ;  /* 0x0000000400007c24 */ /* 0x001fca000f8e0203 */
[----:B-1----:R-:W-:-:S13]  /*0060*/  ISETP.GE.AND P0, PT, R0, R7, PT ;  /* 0x000000070000720c */ /* 0x002fda0003f06270 */
[----:B------:R-:W-:Y:S05]  /*0070*/  @P0 EXIT ;  /* 0x000000000000094d */ /* 0x000fea0003800000 */
[----:B------:R-:W0:Y:S01]  /*0080*/  LDC R11, c[0x0][0x398] ;  /* 0x0000e600ff0b7b82 */ /* 0x000e220000000800 */
[----:B------:R-:W1:Y:S01]  /*0090*/  LDCU.64 UR8, c[0x0][0x358] ;  /* 0x00006b00ff0877ac */ /* 0x000e620008000a00 */
[----:B------:R-:W-:Y:S01]  /*00a0*/  ISETP.GE.AND P0, PT, R7, 0x1, PT ;  /* 0x000000010700780c */ /* 0x000fe20003f06270 */
[----:B------:R-:W-:-:S05]  /*00b0*/  IMAD.MOV.U32 R4, RZ, RZ, 0x1 ;  /* 0x00000001ff047424 */ /* 0x000fca00078e00ff */
[----:B------:R-:W2:Y:S01]  /*00c0*/  LDC.64 R8, c[0x0][0x388] ;  /* 0x0000e200ff087b82 */ /* 0x000ea20000000a00 */
[----:B0-----:R-:W-:Y:S01]  /*00d0*/  IMAD R2, R0, R11, RZ ;  /* 0x0000000b00027224 */ /* 0x001fe200078e02ff */
[C---:B------:R-:W-:Y:S01]  /*00e0*/  ISETP.LT.OR P0, PT, R11.reuse, 0x2, !P0 ;  /* 0x000000020b00780c */ /* 0x040fe20004701670 */
[----:B------:R-:W-:Y:S02]  /*00f0*/  VIADD R5, R11, 0xffffffff ;  /* 0xffffffff0b057836 */ /* 0x000fe40000000000 */
[----:B------:R-:W-:-:S04]  /*0100*/  IMAD R3, R2, R7, RZ ;  /* 0x0000000702037224 */ /* 0x000fc800078e02ff */
[----:B--2---:R-:W-:-:S04]  /*0110*/  IMAD.WIDE R8, R3, 0x8, R8 ;  /* 0x0000000803087825 */ /* 0x004fc800078e0208 */
[----:B------:R-:W-:Y:S02]  /*0120*/  IMAD R3, R5, R7, R0 ;  /* 0x0000000705037224 */ /* 0x000fe400078e0200 */
[----:B------:R-:W-:Y:S02]  /*0130*/  IMAD.MOV.U32 R5, RZ, RZ, 0x0 ;  /* 0x00000000ff057424 */ /* 0x000fe400078e00ff */
[----:B------:R-:W-:-:S05]  /*0140*/  IMAD.WIDE R2, R3, 0x8, R8 ;  /* 0x0000000803027825 */ /* 0x000fca00078e0208 */
[----:B-1----:R0:W-:Y:S01]  /*0150*/  STG.E.64 desc[UR8][R2.64], R4 ;  /* 0x0000000402007986 */ /* 0x0021e2000c101b08 */
[----:B------:R-:W-:Y:S05]  /*0160*/  @P0 BRA `(.L_x_0) ;  /* 0x0000000800b80947 */ /* 0x000fea0003800000 */
[C---:B0-----:R-:W-:Y:S01]  /*0170*/  LOP3.LUT R2, R7.reuse, 0x3, RZ, 0xc0, !PT ;  /* 0x0000000307027812 */ /* 0x041fe200078ec0ff */
[----:B------:R-:W0:Y:S01]  /*0180*/  LDCU UR4, c[0x0][0x398] ;  /* 0x00007300ff0477ac */ /* 0x000e220008000800 */
[----:B------:R-:W-:-:S07]  /*0190*/  LOP3.LUT R3, R7, 0x7ffffffc, RZ, 0xc0, !PT ;  /* 0x7ffffffc07037812 */ /* 0x000fce00078ec0ff */
.L_x_13:
[----:B0-23--:R-:W1:Y:S01]  /*01a0*/  LDC.64 R4, c[0x0][0x398] ;  /* 0x0000e600ff047b82 */ /* 0x00de620000000a00 */
[----:B0-----:R-:W-:Y:S02]  /*01b0*/  UIADD3 UR5, UPT, UPT, UR4, -0x1, URZ ;  /* 0xffffffff04057890 */ /* 0x001fe4000fffe0ff */
[----:B------:R-:W-:-:S05]  /*01c0*/  UMOV UR6, UR4 ;  /* 0x0000000400067c82 */ /* 0x000fca0008000000 */
[----:B------:R-:W-:Y:S01]  /*01d0*/  UMOV UR4, UR5 ;  /* 0x0000000500047c82 */ /* 0x000fe20008000000 */
[----:B-1----:R-:W-:-:S13]  /*01e0*/  ISETP.LE.AND P0, PT, R4, UR5, PT ;  /* 0x0000000504007c0c */ /* 0x002fda000bf03270 */
[----:B----4-:R-:W-:Y:S05]  /*01f0*/  @P0 BRA `(.L_x_1) ;  /* 0x0000000800880947 */ /* 0x010fea0003800000 */
[C---:B------:R-:W-:Y:S01]  /*0200*/  ISETP.GE.U32.AND P0, PT, R5.reuse, 0x4, PT ;  /* 0x000000040500780c */ /* 0x040fe20003f06070 */
[----:B------:R-:W-:Y:S02]  /*0210*/  IMAD R4, R5, UR5, RZ ;  /* 0x0000000505047c24 */ /* 0x000fe4000f8e02ff */
[----:B------:R-:W-:Y:S02]  /*0220*/  IMAD.MOV.U32 R14, RZ, RZ, RZ ;  /* 0x000000ffff0e7224 */ /* 0x000fe400078e00ff */
[----:B------:R-:W-:-:S08]  /*0230*/  IMAD.IADD R5, R4, 0x1, -R5 ;  /* 0x0000000104057824 */ /* 0x000fd000078e0a05 */
[----:B------:R-:W-:Y:S05]  /*0240*/  @!P0 BRA `(.L_x_2) ;  /* 0x0000000400548947 */ /* 0x000fea0003800000 */
[----:B------:R-:W0:Y:S01]  /*0250*/  LDC.64 R10, c[0x0][0x380] ;  /* 0x0000e000ff0a7b82 */ /* 0x000e220000000a00 */
[----:B------:R-:W-:Y:S01]  /*0260*/  IMAD.MOV.U32 R6, RZ, RZ, RZ ;  /* 0x000000ffff067224 */ /* 0x000fe200078e00ff */
[----:B------:R-:W-:Y:S01]  /*0270*/  SHF.R.S32.HI R7, RZ, 0x1f, R4 ;  /* 0x0000001fff077819 */ /* 0x000fe20000011404 */
[----:B------:R-:W1:Y:S06]  /*0280*/  LDCU UR5, c[0x0][0x39c] ;  /* 0x00007380ff0577ac */ /* 0x000e6c0008000800 */
.L_x_9:
[----:B------:R-:W-:-:S05]  /*0290*/  IMAD.IADD R23, R4, 0x1, R6 ;  /* 0x0000000104177824 */ /* 0x000fca00078e0206 */
[----:B0-234-:R-:W-:-:S04]  /*02a0*/  IADD3 R18, P0, PT, R23, R10, RZ ;  /* 0x0000000a17127210 */ /* 0x01dfc80007f1e0ff */
[----:B------:R-:W-:-:S05]  /*02b0*/  LEA.HI.X.SX32 R19, R23, R11, 0x1, P0 ;  /* 0x0000000b17137211 */ /* 0x000fca00000f0eff */
[----:B------:R-:W2:Y:S01]  /*02c0*/  LDG.E.U8 R18, desc[UR8][R18.64] ;  /* 0x0000000812127981 */ /* 0x000ea2000c1e1100 */
[----:B------:R-:W-:Y:S01]  /*02d0*/  IMAD.WIDE R12, R23, 0x8, R8 ;  /* 0x00000008170c7825 */ /* 0x000fe200078e0208 */
[----:B--2---:R-:W-:-:S13]  /*02e0*/  ISETP.NE.AND P0, PT, R18, 0x5e, PT ;  /* 0x0000005e1200780c */ /* 0x004fda0003f05270 */
[----:B------:R-:W2:Y:S01]  /*02f0*/  @P0 LDG.E.64 R20, desc[UR8][R12.64] ;  /* 0x000000080c140981 */ /* 0x000ea2000c1e1b00 */
[--C-:B------:R-:W-:Y:S01]  /*0300*/  @P0 IMAD.IADD R25, R5, 0x1, R6.reuse ;  /* 0x0000000105190824 */ /* 0x100fe200078e0206 */
[----:B------:R-:W-:Y:S02]  /*0310*/  SHF.R.S32.HI R24, RZ, 0x1f, R6 ;  /* 0x0000001fff187819 */ /* 0x000fe40000011406 */
[----:B------:R-:W-:Y:S01]  /*0320*/  IADD3 R15, P1, PT, R4, R6, RZ ;  /* 0x00000006040f7210 */ /* 0x000fe20007f3e0ff */
[----:B------:R-:W-:-:S03]  /*0330*/  @P0 IMAD.WIDE R18, R25, 0x8, R8 ;  /* 0x0000000819120825 */ /* 0x000fc600078e0208 */
[----:B------:R-:W-:Y:S01]  /*0340*/  IADD3 R16, P2, PT, R15, R10, RZ ;  /* 0x0000000a0f107210 */ /* 0x000fe20007f5e0ff */
[----:B------:R-:W-:Y:S01]  /*0350*/  IMAD.X R22, R7, 0x1, R24, P1 ;  /* 0x0000000107167824 */ /* 0x000fe200008e0618 */
[----:B------:R-:W-:-:S03]  /*0360*/  LEA R14, P1, R15, R8, 0x3 ;  /* 0x000000080f0e7211 */ /* 0x000fc600078218ff */
[----:B------:R-:W-:Y:S01]  /*0370*/  IMAD.X R17, R22, 0x1, R11, P2 ;  /* 0x0000000116117824 */ /* 0x000fe200010e060b */
[----:B------:R-:W-:Y:S01]  /*0380*/  LEA.HI.X R15, R15, R9, R22, 0x3, P1 ;  /* 0x000000090f0f7211 */ /* 0x000fe200008f1c16 */
[----:B--2---:R0:W-:Y:S01]  /*0390*/  @P0 STG.E.64 desc[UR8][R18.64], R20 ;  /* 0x0000001412000986 */ /* 0x0041e2000c101b08 */
[----:B------:R-:W-:Y:S07]  /*03a0*/  @P0 BRA `(.L_x_3) ;  /* 0x0000000000380947 */ /* 0x000fee0003800000 */
[C---:B------:R-:W-:Y:S01]  /*03b0*/  ISETP.NE.AND P0, PT, R6.reuse, RZ, PT ;  /* 0x000000ff0600720c */ /* 0x040fe20003f05270 */
[----:B0-----:R-:W-:-:S05]  /*03c0*/  VIADD R18, R6, 0x1 ;  /* 0x0000000106127836 */ /* 0x001fca0000000000 */
[----:B-1----:R-:W-:Y:S02]  /*03d0*/  ISETP.GE.AND P1, PT, R18, UR5, PT ;  /* 0x0000000512007c0c */ /* 0x002fe4000bf26270 */
[----:B------:R-:W-:-:S05]  /*03e0*/  CS2R R18, SRZ ;  /* 0x0000000000127805 */ /* 0x000fca000001ff00 */
[----:B------:R-:W-:Y:S01]  /*03f0*/  @P0 VIADD R21, R23, 0xffffffff ;  /* 0xffffffff17150836 */ /* 0x000fe20000000000 */
[----:B------:R-:W-:-:S03]  /*0400*/  CS2R R22, SRZ ;  /* 0x0000000000167805 */ /* 0x000fc6000001ff00 */
[----:B------:R-:W-:Y:S02]  /*0410*/  @P0 IMAD.WIDE R20, R21, 0x8, R8 ;  /* 0x0000000815140825 */ /* 0x000fe400078e0208 */
[----:B------:R-:W2:Y:S04]  /*0420*/  @!P1 LDG.E.64 R18, desc[UR8][R14.64+0x8] ;  /* 0x000008080e129981 */ /* 0x000ea8000c1e1b00 */
[----:B------:R-:W2:Y:S01]  /*0430*/  @P0 LDG.E.64 R22, desc[UR8][R20.64] ;  /* 0x0000000814160981 */ /* 0x000ea2000c1e1b00 */
[----:B------:R-:W-:Y:S01]  /*0440*/  IMAD.IADD R25, R5, 0x1, R6 ;  /* 0x0000000105197824 */ /* 0x000fe200078e0206 */
[----:B--2---:R-:W-:-:S05]  /*0450*/  IADD3 R18, P0, PT, R22, R18, RZ ;  /* 0x0000001216127210 */ /* 0x004fca0007f1e0ff */
[----:B------:R-:W-:Y:S02]  /*0460*/  IMAD.X R19, R23, 0x1, R19, P0 ;  /* 0x0000000117137824 */ /* 0x000fe400000e0613 */
[----:B------:R-:W-:-:S05]  /*0470*/  IMAD.WIDE R22, R25, 0x8, R8 ;  /* 0x0000000819167825 */ /* 0x000fca00078e0208 */
[----:B------:R2:W-:Y:S02]  /*0480*/  STG.E.64 desc[UR8][R22.64], R18 ;  /* 0x0000001216007986 */ /* 0x0005e4000c101b08 */
.L_x_3:
[----:B0-2---:R-:W2:Y:S01]  /*0490*/  LDG.E.U8 R18, desc[UR8][R16.64+0x1] ;  /* 0x0000010810127981 */ /* 0x005ea2000c1e1100 */
[----:B------:R-:W-:Y:S02]  /*04a0*/  IADD3 R19, P1, PT, R5, R6, RZ ;  /* 0x0000000605137210 */ /* 0x000fe40007f3e0ff */
[----:B--2---:R-:W-:-:S13]  /*04b0*/  ISETP.NE.AND P0, PT, R18, 0x5e, PT ;  /* 0x0000005e1200780c */ /* 0x004fda0003f05270 */
[----:B------:R-:W2:Y:S01]  /*04c0*/  @P0 LDG.E.64 R20, desc[UR8][R14.64+0x8] ;  /* 0x000008080e140981 */ /* 0x000ea2000c1e1b00 */
[----:B------:R-:W-:Y:S02]  /*04d0*/  LEA.HI.X.SX32 R24, R5, R24, 0x1, P1 ;  /* 0x0000001805187211 */ /* 0x000fe400008f0eff */
[----:B------:R-:W-:-:S04]  /*04e0*/  LEA R18, P1, R19, R8, 0x3 ;  /* 0x0000000813127211 */ /* 0x000fc800078218ff */
[----:B------:R-:W-:-:S05]  /*04f0*/  LEA.HI.X R19, R19, R9, R24, 0x3, P1 ;  /* 0x0000000913137211 */ /* 0x000fca00008f1c18 */
[----:B--2---:R0:W-:Y:S01]  /*0500*/  @P0 STG.E.64 desc[UR8][R18.64+0x8], R20 ;  /* 0x0000081412000986 */ /* 0x0041e2000c101b08 */
[----:B------:R-:W-:Y:S05]  /*0510*/  @P0 BRA `(.L_x_4) ;  /* 0x0000000000200947 */ /* 0x000fea0003800000 */
[----:B0-----:R-:W-:Y:S01]  /*0520*/  VIADD R20, R6, 0x2 ;  /* 0x0000000206147836 */ /* 0x001fe20000000000 */
[----:B------:R-:W2:Y:S04]  /*0530*/  LDG.E.64 R22, desc[UR8][R12.64] ;  /* 0x000000080c167981 */ /* 0x000ea8000c1e1b00 */
[----:B-1----:R-:W-:Y:S02]  /*0540*/  ISETP.GE.AND P0, PT, R20, UR5, PT ;  /* 0x0000000514007c0c */ /* 0x002fe4000bf06270 */
[----:B------:R-:W-:-:S11]  /*0550*/  CS2R R20, SRZ ;  /* 0x0000000000147805 */ /* 0x000fd6000001ff00 */
[----:B------:R-:W2:Y:S02]  /*0560*/  @!P0 LDG.E.64 R20, desc[UR8][R14.64+0x10] ;  /* 0x000010080e148981 */ /* 0x000ea4000c1e1b00 */
[----:B--2---:R-:W-:-:S05]  /*0570*/  IADD3 R20, P0, PT, R22, R20, RZ ;  /* 0x0000001416147210 */ /* 0x004fca0007f1e0ff */
[----:B------:R-:W-:-:S05]  /*0580*/  IMAD.X R21, R23, 0x1, R21, P0 ;  /* 0x0000000117157824 */ /* 0x000fca00000e0615 */
[----:B------:R2:W-:Y:S03]  /*0590*/  STG.E.64 desc[UR8][R18.64+0x8], R20 ;  /* 0x0000081412007986 */ /* 0x0005e6000c101b08 */
.L_x_4:
[----:B0-2---:R-:W2:Y:S02]  /*05a0*/  LDG.E.U8 R20, desc[UR8][R16.64+0x2] ;  /* 0x0000020810147981 */ /* 0x005ea4000c1e1100 */
[----:B--2---:R-:W-:-:S13]  /*05b0*/  ISETP.NE.AND P0, PT, R20, 0x5e, PT ;  /* 0x0000005e1400780c */ /* 0x004fda0003f05270 */
[----:B------:R-:W-:Y:S05]  /*05c0*/  @!P0 BRA `(.L_x_5) ;  /* 0x00000000000c8947 */ /* 0x000fea0003800000 */
[----:B------:R-:W2:Y:S04]  /*05d0*/  LDG.E.64 R20, desc[UR8][R14.64+0x10] ;  /* 0x000010080e147981 */ /* 0x000ea8000c1e1b00 */
[----:B--2---:R0:W-:Y:S01]  /*05e0*/  STG.E.64 desc[UR8][R18.64+0x10], R20 ;  /* 0x0000101412007986 */ /* 0x0041e2000c101b08 */
[----:B------:R-:W-:Y:S05]  /*05f0*/  BRA `(.L_x_6) ;  /* 0x0000000000207947 */ /* 0x000fea0003800000 */
.L_x_5:
[----:B------:R-:W-:Y:S01]  /*0600*/  VIADD R20, R6, 0x3 ;  /* 0x0000000306147836 */ /* 0x000fe20000000000 */
[----:B------:R-:W2:Y:S04]  /*0610*/  LDG.E.64 R22, desc[UR8][R12.64+0x8] ;  /* 0x000008080c167981 */ /* 0x000ea8000c1e1b00 */
[----:B-1----:R-:W-:Y:S02]  /*0620*/  ISETP.GE.AND P0, PT, R20, UR5, PT ;  /* 0x0000000514007c0c */ /* 0x002fe4000bf06270 */
[----:B------:R-:W-:-:S11]  /*0630*/  CS2R R20, SRZ ;  /* 0x0000000000147805 */ /* 0x000fd6000001ff00 */
[----:B------:R-:W2:Y:S02]  /*0640*/  @!P0 LDG.E.64 R20, desc[UR8][R14.64+0x18] ;  /* 0x000018080e148981 */ /* 0x000ea4000c1e1b00 */
[----:B--2---:R-:W-:-:S05]  /*0650*/  IADD3 R20, P0, PT, R22, R20, RZ ;  /* 0x0000001416147210 */ /* 0x004fca0007f1e0ff */
[----:B------:R-:W-:-:S05]  /*0660*/  IMAD.X R21, R23, 0x1, R21, P0 ;  /* 0x0000000117157824 */ /* 0x000fca00000e0615 */
[----:B------:R2:W-:Y:S03]  /*0670*/  STG.E.64 desc[UR8][R18.64+0x10], R20 ;  /* 0x0000101412007986 */ /* 0x0005e6000c101b08 */
.L_x_6:
[----:B------:R-:W3:Y:S02]  /*0680*/  LDG.E.U8 R16, desc[UR8][R16.64+0x3] ;  /* 0x0000030810107981 */ /* 0x000ee4000c1e1100 */
[----:B---3--:R-:W-:-:S13]  /*0690*/  ISETP.NE.AND P0, PT, R16, 0x5e, PT ;  /* 0x0000005e1000780c */ /* 0x008fda0003f05270 */
[----:B------:R-:W-:Y:S05]  /*06a0*/  @!P0 BRA `(.L_x_7) ;  /* 0x00000000000c8947 */ /* 0x000fea0003800000 */
[----:B------:R-:W3:Y:S04]  /*06b0*/  LDG.E.64 R14, desc[UR8][R14.64+0x18] ;  /* 0x000018080e0e7981 */ /* 0x000ee8000c1e1b00 */
[----:B---3--:R3:W-:Y:S01]  /*06c0*/  STG.E.64 desc[UR8][R18.64+0x18], R14 ;  /* 0x0000180e12007986 */ /* 0x0087e2000c101b08 */
[----:B------:R-:W-:Y:S05]  /*06d0*/  BRA `(.L_x_8) ;  /* 0x0000000000207947 */ /* 0x000fea0003800000 */
.L_x_7:
[----:B------:R-:W-:Y:S01]  /*06e0*/  VIADD R16, R6, 0x4 ;  /* 0x0000000406107836 */ /* 0x000fe20000000000 */
[----:B------:R-:W3:Y:S04]  /*06f0*/  LDG.E.64 R12, desc[UR8][R12.64+0x10] ;  /* 0x000010080c0c7981 */ /* 0x000ee8000c1e1b00 */
[----:B-1----:R-:W-:Y:S02]  /*0700*/  ISETP.GE.AND P0, PT, R16, UR5, PT ;  /* 0x0000000510007c0c */ /* 0x002fe4000bf06270 */
[----:B------:R-:W-:-:S11]  /*0710*/  CS2R R16, SRZ ;  /* 0x0000000000107805 */ /* 0x000fd6000001ff00 */
[----:B------:R-:W3:Y:S02]  /*0720*/  @!P0 LDG.E.64 R16, desc[UR8][R14.64+0x20] ;  /* 0x000020080e108981 */ /* 0x000ee4000c1e1b00 */
[----:B---3--:R-:W-:-:S05]  /*0730*/  IADD3 R16, P0, PT, R12, R16, RZ ;  /* 0x000000100c107210 */ /* 0x008fca0007f1e0ff */
[----:B------:R-:W-:-:S05]  /*0740*/  IMAD.X R17, R13, 0x1, R17, P0 ;  /* 0x000000010d117824 */ /* 0x000fca00000e0611 */
[----:B------:R4:W-:Y:S03]  /*0750*/  STG.E.64 desc[UR8][R18.64+0x18], R16 ;  /* 0x0000181012007986 */ /* 0x0009e6000c101b08 */
.L_x_8:
[----:B------:R-:W-:-:S05]  /*0760*/  VIADD R6, R6, 0x4 ;  /* 0x0000000406067836 */ /* 0x000fca0000000000 */
[----:B------:R-:W-:-:S13]  /*0770*/  ISETP.NE.AND P0, PT, R6, R3, PT ;  /* 0x000000030600720c */ /* 0x000fda0003f05270 */
[----:B------:R-:W-:Y:S05]  /*0780*/  @P0 BRA `(.L_x_9) ;  /* 0xfffffff800c00947 */ /* 0x000fea000383ffff */
[----:B---3--:R-:W-:-:S07]  /*0790*/  IMAD.MOV.U32 R14, RZ, RZ, R3 ;  /* 0x000000ffff0e7224 */ /* 0x008fce00078e0003 */
.L_x_2:
[----:B------:R-:W-:-:S13]  /*07a0*/  ISETP.NE.AND P0, PT, R2, RZ, PT ;  /* 0x000000ff0200720c */ /* 0x000fda0003f05270 */
[----:B------:R-:W-:Y:S05]  /*07b0*/  @!P0 BRA `(.L_x_1) ;  /* 0x0000000400188947 */ /* 0x000fea0003800000 */
[----:B------:R-:W0:Y:S01]  /*07c0*/  LDC.64 R10, c[0x0][0x380] ;  /* 0x0000e000ff0a7b82 */ /* 0x000e220000000a00 */
[----:B------:R-:W-:-:S05]  /*07d0*/  IMAD.IADD R23, R4, 0x1, R14 ;  /* 0x0000000104177824 */ /* 0x000fca00078e020e */
[----:B0-2---:R-:W-:-:S04]  /*07e0*/  IADD3 R20, P0, PT, R23, R10, RZ ;  /* 0x0000000a17147210 */ /* 0x005fc80007f1e0ff */
[----:B------:R-:W-:-:S05]  /*07f0*/  LEA.HI.X.SX32 R21, R23, R11, 0x1, P0 ;  /* 0x0000000b17157211 */ /* 0x000fca00000f0eff */
[----:B------:R-:W2:Y:S01]  /*0800*/  LDG.E.U8 R20, desc[UR8][R20.64] ;  /* 0x0000000814147981 */ /* 0x000ea2000c1e1100 */
[----:B------:R-:W-:Y:S01]  /*0810*/  IMAD.WIDE R6, R23, 0x8, R8 ;  /* 0x0000000817067825 */ /* 0x000fe200078e0208 */
[----:B--2---:R-:W-:-:S13]  /*0820*/  ISETP.NE.AND P1, PT, R20, 0x5e, PT ;  /* 0x0000005e1400780c */ /* 0x004fda0003f25270 */
[----:B----4-:R-:W2:Y:S01]  /*0830*/  @P1 LDG.E.64 R16, desc[UR8][R6.64] ;  /* 0x0000000806101981 */ /* 0x010ea2000c1e1b00 */
[----:B------:R-:W-:Y:S01]  /*0840*/  @P1 IMAD.IADD R19, R5, 0x1, R14 ;  /* 0x0000000105131824 */ /* 0x000fe200078e020e */
[----:B------:R-:W-:-:S03]  /*0850*/  IADD3 R15, P0, PT, R4, R14, RZ ;  /* 0x0000000e040f7210 */ /* 0x000fc60007f1e0ff */
[----:B------:R-:W-:Y:S01]  /*0860*/  @P1 IMAD.WIDE R18, R19, 0x8, R8 ;  /* 0x0000000813121825 */ /* 0x000fe200078e0208 */
[----:B------:R-:W-:Y:S02]  /*0870*/  LEA.HI.X.SX32 R4, R4, RZ, 0x1, P0 ;  /* 0x000000ff04047211 */ /* 0x000fe400000f0eff */
[C---:B------:R-:W-:Y:S02]  /*0880*/  LEA R12, P2, R15.reuse, R8, 0x3 ;  /* 0x000000080f0c7211 */ /* 0x040fe400078418ff */
[----:B------:R-:W-:Y:S02]  /*0890*/  ISETP.NE.AND P0, PT, R2, 0x1, PT ;  /* 0x000000010200780c */ /* 0x000fe40003f05270 */
[----:B------:R-:W-:Y:S01]  /*08a0*/  LEA.HI.X R13, R15, R9, R4, 0x3, P2 ;  /* 0x000000090f0d7211 */ /* 0x000fe200010f1c04 */
[----:B--2---:R0:W-:Y:S01]  /*08b0*/  @P1 STG.E.64 desc[UR8][R18.64], R16 ;  /* 0x0000001012001986 */ /* 0x0041e2000c101b08 */
[----:B------:R-:W-:Y:S09]  /*08c0*/  @P1 BRA `(.L_x_10) ;  /* 0x00000000003c1947 */ /* 0x000ff20003800000 */
[----:B-1----:R-:W1:Y:S01]  /*08d0*/  LDCU UR5, c[0x0][0x39c] ;  /* 0x00007380ff0577ac */ /* 0x002e620008000800 */
[C---:B------:R-:W-:Y:S01]  /*08e0*/  ISETP.NE.AND P1, PT, R14.reuse, RZ, PT ;  /* 0x000000ff0e00720c */ /* 0x040fe20003f25270 */
[----:B0-----:R-:W-:Y:S01]  /*08f0*/  VIADD R16, R14, 0x1 ;  /* 0x000000010e107836 */ /* 0x001fe20000000000 */
[----:B------:R-:W-:-:S11]  /*0900*/  CS2R R18, SRZ ;  /* 0x0000000000127805 */ /* 0x000fd6000001ff00 */
[----:B------:R-:W-:Y:S01]  /*0910*/  @P1 VIADD R21, R23, 0xffffffff ;  /* 0xffffffff17151836 */ /* 0x000fe20000000000 */
[----:B-1----:R-:W-:Y:S02]  /*0920*/  ISETP.GE.AND P2, PT, R16, UR5, PT ;  /* 0x0000000510007c0c */ /* 0x002fe4000bf46270 */
[----:B------:R-:W-:Y:S01]  /*0930*/  CS2R R16, SRZ ;  /* 0x0000000000107805 */ /* 0x000fe2000001ff00 */
[----:B------:R-:W-:-:S05]  /*0940*/  @P1 IMAD.WIDE R20, R21, 0x8, R8 ;  /* 0x0000000815141825 */ /* 0x000fca00078e0208 */
[----:B------:R-:W2:Y:S05]  /*0950*/  @P1 LDG.E.64 R16, desc[UR8][R20.64] ;  /* 0x0000000814101981 */ /* 0x000eaa000c1e1b00 */
[----:B------:R-:W2:Y:S01]  /*0960*/  @!P2 LDG.E.64 R18, desc[UR8][R12.64+0x8] ;  /* 0x000008080c12a981 */ /* 0x000ea2000c1e1b00 */
[----:B------:R-:W-:Y:S01]  /*0970*/  IMAD.IADD R23, R5, 0x1, R14 ;  /* 0x0000000105177824 */ /* 0x000fe200078e020e */
[----:B--2---:R-:W-:-:S05]  /*0980*/  IADD3 R16, P1, PT, R16, R18, RZ ;  /* 0x0000001210107210 */ /* 0x004fca0007f3e0ff */
[----:B------:R-:W-:Y:S02]  /*0990*/  IMAD.X R17, R17, 0x1, R19, P1 ;  /* 0x0000000111117824 */ /* 0x000fe400008e0613 */
[----:B------:R-:W-:-:S05]  /*09a0*/  IMAD.WIDE R18, R23, 0x8, R8 ;  /* 0x0000000817127825 */ /* 0x000fca00078e0208 */
[----:B------:R2:W-:Y:S02]  /*09b0*/  STG.E.64 desc[UR8][R18.64], R16 ;  /* 0x0000001012007986 */ /* 0x0005e4000c101b08 */
.L_x_10:
[----:B------:R-:W-:Y:S05]  /*09c0*/  @!P0 BRA `(.L_x_1) ;  /* 0x0000000000948947 */ /* 0x000fea0003800000 */
[----:B------:R-:W-:-:S05]  /*09d0*/  IADD3 R10, P0, PT, R15, R10, RZ ;  /* 0x0000000a0f0a7210 */ /* 0x000fca0007f1e0ff */
[----:B------:R-:W-:-:S05]  /*09e0*/  IMAD.X R11, R4, 0x1, R11, P0 ;  /* 0x00000001040b7824 */ /* 0x000fca00000e060b */
[----:B------:R-:W3:Y:S01]  /*09f0*/  LDG.E.U8 R4, desc[UR8][R10.64+0x1] ;  /* 0x000001080a047981 */ /* 0x000ee2000c1e1100 */
[----:B------:R-:W-:Y:S02]  /*0a00*/  IADD3 R15, P1, PT, R5, R14, RZ ;  /* 0x0000000e050f7210 */ /* 0x000fe40007f3e0ff */
[----:B---3--:R-:W-:-:S13]  /*0a10*/  ISETP.NE.AND P0, PT, R4, 0x5e, PT ;  /* 0x0000005e0400780c */ /* 0x008fda0003f05270 */
[----:B0-2---:R-:W2:Y:S01]  /*0a20*/  @P0 LDG.E.64 R16, desc[UR8][R12.64+0x8] ;  /* 0x000008080c100981 */ /* 0x005ea2000c1e1b00 */
[----:B------:R-:W-:Y:S02]  /*0a30*/  LEA.HI.X.SX32 R5, R5, RZ, 0x1, P1 ;  /* 0x000000ff05057211 */ /* 0x000fe400008f0eff */
[----:B------:R-:W-:-:S04]  /*0a40*/  LEA R4, P1, R15, R8, 0x3 ;  /* 0x000000080f047211 */ /* 0x000fc800078218ff */
[----:B------:R-:W-:Y:S02]  /*0a50*/  LEA.HI.X R5, R15, R9, R5, 0x3, P1 ;  /* 0x000000090f057211 */ /* 0x000fe400008f1c05 */
[----:B------:R-:W-:-:S03]  /*0a60*/  ISETP.NE.AND P1, PT, R2, 0x2, PT ;  /* 0x000000020200780c */ /* 0x000fc60003f25270 */
[----:B--2---:R0:W-:Y:S01]  /*0a70*/  @P0 STG.E.64 desc[UR8][R4.64+0x8], R16 ;  /* 0x0000081004000986 */ /* 0x0041e2000c101b08 */
[----:B------:R-:W-:Y:S09]  /*0a80*/  @P0 BRA `(.L_x_11) ;  /* 0x0000000000240947 */ /* 0x000ff20003800000 */
[----:B-1----:R-:W1:Y:S01]  /*0a90*/  LDCU UR5, c[0x0][0x39c] ;  /* 0x00007380ff0577ac */ /* 0x002e620008000800 */
[----:B------:R-:W-:Y:S01]  /*0aa0*/  VIADD R15, R14, 0x2 ;  /* 0x000000020e0f7836 */ /* 0x000fe20000000000 */
[----:B0-----:R-:W-:Y:S01]  /*0ab0*/  CS2R R16, SRZ ;  /* 0x0000000000107805 */ /* 0x001fe2000001ff00 */
[----:B------:R-:W2:Y:S03]  /*0ac0*/  LDG.E.64 R18, desc[UR8][R6.64] ;  /* 0x0000000806127981 */ /* 0x000ea6000c1e1b00 */
[----:B-1----:R-:W-:-:S13]  /*0ad0*/  ISETP.GE.AND P0, PT, R15, UR5, PT ;  /* 0x000000050f007c0c */ /* 0x002fda000bf06270 */
[----:B------:R-:W2:Y:S02]  /*0ae0*/  @!P0 LDG.E.64 R16, desc[UR8][R12.64+0x10] ;  /* 0x000010080c108981 */ /* 0x000ea4000c1e1b00 */
[----:B--2---:R-:W-:-:S05]  /*0af0*/  IADD3 R16, P0, PT, R18, R16, RZ ;  /* 0x0000001012107210 */ /* 0x004fca0007f1e0ff */
[----:B------:R-:W-:-:S05]  /*0b00*/  IMAD.X R17, R19, 0x1, R17, P0 ;  /* 0x0000000113117824 */ /* 0x000fca00000e0611 */
[----:B------:R2:W-:Y:S03]  /*0b10*/  STG.E.64 desc[UR8][R4.64+0x8], R16 ;  /* 0x0000081004007986 */ /* 0x0005e6000c101b08 */
.L_x_11:
[----:B------:R-:W-:Y:S05]  /*0b20*/  @!P1 BRA `(.L_x_1) ;  /* 0x00000000003c9947 */ /* 0x000fea0003800000 */
[----:B------:R-:W3:Y:S02]  /*0b30*/  LDG.E.U8 R10, desc[UR8][R10.64+0x2] ;  /* 0x000002080a0a7981 */ /* 0x000ee4000c1e1100 */
[----:B---3--:R-:W-:-:S13]  /*0b40*/  ISETP.NE.AND P0, PT, R10, 0x5e, PT ;  /* 0x0000005e0a00780c */ /* 0x008fda0003f05270 */
[----:B------:R-:W-:Y:S05]  /*0b50*/  @!P0 BRA `(.L_x_12) ;  /* 0x00000000000c8947 */ /* 0x000fea0003800000 */
[----:B------:R-:W3:Y:S04]  /*0b60*/  LDG.E.64 R12, desc[UR8][R12.64+0x10] ;  /* 0x000010080c0c7981 */ /* 0x000ee8000c1e1b00 */
[----:B---3--:R3:W-:Y:S01]  /*0b70*/  STG.E.64 desc[UR8][R4.64+0x10], R12 ;  /* 0x0000100c04007986 */ /* 0x0087e2000c101b08 */
[----:B------:R-:W-:Y:S05]  /*0b80*/  BRA `(.L_x_1) ;  /* 0x0000000000247947 */ /* 0x000fea0003800000 */
.L_x_12:
[----:B-1----:R-:W1:Y:S01]  /*0b90*/  LDCU UR5, c[0x0][0x39c] ;  /* 0x00007380ff0577ac */ /* 0x002e620008000800 */
        /* <DEDUP_REMOVED lines=8> */
.L_x_1:
[----:B-1----:R-:W-:-:S04]  /*0c20*/  UIADD3 UR5, UPT, UPT, UR6, -0x2, URZ ;  /* 0xfffffffe06057890 */ /* 0x002fc8000fffe0ff */
[----:B------:R-:W-:-:S09]  /*0c30*/  UISETP.GT.AND UP0, UPT, UR5, URZ, UPT ;  /* 0x000000ff0500728c */ /* 0x000fd2000bf04270 */
[----:B------:R-:W-:Y:S05]  /*0c40*/  BRA.U UP0, `(.L_x_13) ;  /* 0xfffffff500547547 */ /* 0x000fea000b83ffff */
.L_x_0:
[----:B0-23--:R-:W0:Y:S08]  /*0c50*/  LDC R4, c[0x0][0x39c] ;  /* 0x0000e700ff047b82 */ /* 0x00de300000000800 */
[----:B------:R-:W0:Y:S02]  /*0c60*/  LDC.64 R2, c[0x0][0x3a0] ;  /* 0x0000e800ff027b82 */ /* 0x000e240000000a00 */
[----:B0-----:R-:W-:-:S04]  /*0c70*/  IMAD R3, R4, R2, R3 ;  /* 0x0000000204037224 */ /* 0x001fc800078e0203 */
[----:B------:R-:W-:Y:S02]  /*0c80*/  IMAD.WIDE R8, R3, 0x8, R8 ;  /* 0x0000000803087825 */ /* 0x000fe400078e0208 */
[----:B------:R-:W0:Y:S04]  /*0c90*/  LDC.64 R2, c[0x0][0x390] ;  /* 0x0000e400ff027b82 */ /* 0x000e280000000a00 */
[----:B------:R-:W2:Y:S01]  /*0ca0*/  LDG.E.64 R8, desc[UR8][R8.64] ;  /* 0x0000000808087981 */ /* 0x000ea2000c1e1b00 */
[----:B0-----:R-:W-:-:S05]  /*0cb0*/  IMAD.WIDE R2, R0, 0x8, R2 ;  /* 0x0000000800027825 */ /* 0x001fca00078e0202 */
[----:B--2---:R-:W-:Y:S01]  /*0cc0*/  STG.E.64 desc[UR8][R2.64], R8 ;  /* 0x0000000802007986 */ /* 0x004fe2000c101b08 */
[----:B------:R-:W-:Y:S05]  /*0cd0*/  EXIT ;  /* 0x000000000000794d */ /* 0x000fea0003800000 */
.L_x_14:
[----:B------:R-:W-:-:S00]  /*0ce0*/  BRA `(.L_x_14) ;  /* 0xfffffffc00fc7947 */ /* 0x000fc0000383ffff */
[----:B------:R-:W-:-:S00]  /*0cf0*/  NOP ;  /* 0x0000000000007918 */ /* 0x000fc00000000000 */
        /* <DEDUP_REMOVED lines=8> */
.L_x_15:


//--------------------- .nv.shared.reserved.0     --------------------------
	.section	.nv.shared.reserved.0,"aw",@nobits
	.weak		__nv_reservedSMEM_offset_0_alias
	.size		__nv_reservedSMEM_offset_0_alias, 0, 64
	.other		__nv_reservedSMEM_offset_0_alias,@"STO_CUDA_RESERVED_SHARED STV_DEFAULT"
__nv_reservedSMEM_offset_0_alias:
	.zero		0
	.zero		64


//--------------------- .nv.constant0._Z16countPathsKernelPcPyS0_iiii --------------------------
	.section	.nv.constant0._Z16countPathsKernelPcPyS0_iiii,"a",@progbits
	.sectionflags	@""
	.align	4
.nv.constant0._Z16countPathsKernelPcPyS0_iiii:
	.zero		936


//--------------------- SYMBOLS --------------------------

	.type		.nv.reservedSmem.offset0,@object
	.size		.nv.reservedSmem.offset0,0x4
